//
// Generated by NVIDIA NVVM Compiler
//
// Compiler Build ID: CL-36424714
// Cuda compilation tools, release 13.0, V13.0.88
// Based on NVVM 20.0.0
//

.version 9.0
.target sm_100
.address_size 64

	// .globl	_Z10KernelFuncPKiS0_Pii

.visible .entry _Z10KernelFuncPKiS0_Pii(
	.param .u64 .ptr .align 1 _Z10KernelFuncPKiS0_Pii_param_0,
	.param .u64 .ptr .align 1 _Z10KernelFuncPKiS0_Pii_param_1,
	.param .u64 .ptr .align 1 _Z10KernelFuncPKiS0_Pii_param_2,
	.param .u32 _Z10KernelFuncPKiS0_Pii_param_3
)
{
	.reg .pred 	%p<10>;
	.reg .b32 	%r<94>;
	.reg .b64 	%rd<51>;

	ld.param.u64 	%rd10, [_Z10KernelFuncPKiS0_Pii_param_0];
	ld.param.u64 	%rd11, [_Z10KernelFuncPKiS0_Pii_param_1];
	ld.param.u64 	%rd12, [_Z10KernelFuncPKiS0_Pii_param_2];
	ld.param.u32 	%r26, [_Z10KernelFuncPKiS0_Pii_param_3];
	cvta.to.global.u64 	%rd1, %rd11;
	cvta.to.global.u64 	%rd2, %rd10;
	cvta.to.global.u64 	%rd13, %rd12;
	mov.u32 	%r27, %tid.x;
	mov.u32 	%r28, %ctaid.x;
	mov.u32 	%r29, %ntid.x;
	mad.lo.s32 	%r1, %r28, %r29, %r27;
	rem.s32 	%r2, %r1, %r26;
	mul.wide.s32 	%rd14, %r1, 4;
	add.s64 	%rd3, %rd13, %rd14;
	mov.b32 	%r30, 0;
	st.global.u32 	[%rd3], %r30;
	setp.lt.s32 	%p1, %r26, 1;
	@%p1 bra 	$L__BB0_12;
	sub.s32 	%r3, %r1, %r2;
	and.b32  	%r4, %r26, 7;
	setp.lt.u32 	%p2, %r26, 8;
	mov.b32 	%r88, 0;
	mov.u32 	%r91, %r88;
	@%p2 bra 	$L__BB0_4;
	and.b32  	%r33, %r26, 2147483640;
	neg.s32 	%r86, %r33;
	mul.wide.u32 	%rd15, %r26, 8;
	add.s64 	%rd4, %rd1, %rd15;
	mul.wide.u32 	%rd16, %r26, 12;
	add.s64 	%rd5, %rd1, %rd16;
	mul.wide.u32 	%rd17, %r26, 16;
	add.s64 	%rd6, %rd1, %rd17;
	mul.wide.u32 	%rd18, %r26, 20;
	add.s64 	%rd7, %rd1, %rd18;
	mul.wide.u32 	%rd19, %r26, 24;
	add.s64 	%rd8, %rd1, %rd19;
	mul.wide.u32 	%rd20, %r26, 28;
	add.s64 	%rd9, %rd1, %rd20;
	mov.b32 	%r88, 0;
	mov.u32 	%r84, %r3;
	mov.u32 	%r85, %r2;
$L__BB0_3:
	.pragma "nounroll";
	and.b32  	%r91, %r26, 2147483640;
	mul.wide.s32 	%rd21, %r85, 4;
	mul.wide.u32 	%rd22, %r26, 4;
	add.s64 	%rd23, %rd1, %rd21;
	add.s64 	%rd24, %rd23, %rd22;
	add.s64 	%rd25, %rd4, %rd21;
	add.s64 	%rd26, %rd5, %rd21;
	add.s64 	%rd27, %rd6, %rd21;
	add.s64 	%rd28, %rd7, %rd21;
	add.s64 	%rd29, %rd8, %rd21;
	add.s64 	%rd30, %rd9, %rd21;
	mul.wide.s32 	%rd31, %r84, 4;
	add.s64 	%rd32, %rd2, %rd31;
	ld.global.u32 	%r34, [%rd32];
	ld.global.u32 	%r35, [%rd23];
	mad.lo.s32 	%r36, %r35, %r34, %r88;
	st.global.u32 	[%rd3], %r36;
	ld.global.u32 	%r37, [%rd32+4];
	ld.global.u32 	%r38, [%rd24];
	mad.lo.s32 	%r39, %r38, %r37, %r36;
	st.global.u32 	[%rd3], %r39;
	ld.global.u32 	%r40, [%rd32+8];
	ld.global.u32 	%r41, [%rd25];
	mad.lo.s32 	%r42, %r41, %r40, %r39;
	st.global.u32 	[%rd3], %r42;
	ld.global.u32 	%r43, [%rd32+12];
	ld.global.u32 	%r44, [%rd26];
	mad.lo.s32 	%r45, %r44, %r43, %r42;
	st.global.u32 	[%rd3], %r45;
	ld.global.u32 	%r46, [%rd32+16];
	ld.global.u32 	%r47, [%rd27];
	mad.lo.s32 	%r48, %r47, %r46, %r45;
	st.global.u32 	[%rd3], %r48;
	ld.global.u32 	%r49, [%rd32+20];
	ld.global.u32 	%r50, [%rd28];
	mad.lo.s32 	%r51, %r50, %r49, %r48;
	st.global.u32 	[%rd3], %r51;
	ld.global.u32 	%r52, [%rd32+24];
	ld.global.u32 	%r53, [%rd29];
	mad.lo.s32 	%r54, %r53, %r52, %r51;
	st.global.u32 	[%rd3], %r54;
	ld.global.u32 	%r55, [%rd32+28];
	ld.global.u32 	%r56, [%rd30];
	mad.lo.s32 	%r88, %r56, %r55, %r54;
	st.global.u32 	[%rd3], %r88;
	add.s32 	%r86, %r86, 8;
	shl.b32 	%r57, %r26, 3;
	add.s32 	%r85, %r85, %r57;
	add.s32 	%r84, %r84, 8;
	setp.ne.s32 	%p3, %r86, 0;
	@%p3 bra 	$L__BB0_3;
$L__BB0_4:
	setp.eq.s32 	%p4, %r4, 0;
	@%p4 bra 	$L__BB0_12;
	and.b32  	%r17, %r26, 3;
	setp.lt.u32 	%p5, %r4, 4;
	@%p5 bra 	$L__BB0_7;
	add.s32 	%r58, %r3, %r91;
	mul.wide.s32 	%rd33, %r58, 4;
	add.s64 	%rd34, %rd2, %rd33;
	ld.global.u32 	%r59, [%rd34];
	mad.lo.s32 	%r60, %r91, %r26, %r2;
	mul.wide.s32 	%rd35, %r60, 4;
	add.s64 	%rd36, %rd1, %rd35;
	ld.global.u32 	%r61, [%rd36];
	mad.lo.s32 	%r62, %r61, %r59, %r88;
	st.global.u32 	[%rd3], %r62;
	ld.global.u32 	%r63, [%rd34+4];
	mul.wide.u32 	%rd37, %r26, 4;
	add.s64 	%rd38, %rd36, %rd37;
	ld.global.u32 	%r64, [%rd38];
	mad.lo.s32 	%r65, %r64, %r63, %r62;
	st.global.u32 	[%rd3], %r65;
	ld.global.u32 	%r66, [%rd34+8];
	add.s64 	%rd39, %rd38, %rd37;
	ld.global.u32 	%r67, [%rd39];
	mad.lo.s32 	%r68, %r67, %r66, %r65;
	st.global.u32 	[%rd3], %r68;
	ld.global.u32 	%r69, [%rd34+12];
	add.s64 	%rd40, %rd39, %rd37;
	ld.global.u32 	%r70, [%rd40];
	mad.lo.s32 	%r88, %r70, %r69, %r68;
	st.global.u32 	[%rd3], %r88;
	add.s32 	%r91, %r91, 4;
$L__BB0_7:
	setp.eq.s32 	%p6, %r17, 0;
	@%p6 bra 	$L__BB0_12;
	setp.eq.s32 	%p7, %r17, 1;
	@%p7 bra 	$L__BB0_10;
	add.s32 	%r71, %r3, %r91;
	mul.wide.s32 	%rd41, %r71, 4;
	add.s64 	%rd42, %rd2, %rd41;
	ld.global.u32 	%r72, [%rd42];
	mad.lo.s32 	%r73, %r91, %r26, %r2;
	mul.wide.s32 	%rd43, %r73, 4;
	add.s64 	%rd44, %rd1, %rd43;
	ld.global.u32 	%r74, [%rd44];
	mad.lo.s32 	%r75, %r74, %r72, %r88;
	st.global.u32 	[%rd3], %r75;
	ld.global.u32 	%r76, [%rd42+4];
	mul.wide.u32 	%rd45, %r26, 4;
	add.s64 	%rd46, %rd44, %rd45;
	ld.global.u32 	%r77, [%rd46];
	mad.lo.s32 	%r88, %r77, %r76, %r75;
	st.global.u32 	[%rd3], %r88;
	add.s32 	%r91, %r91, 2;
$L__BB0_10:
	and.b32  	%r78, %r26, 1;
	setp.eq.b32 	%p8, %r78, 1;
	not.pred 	%p9, %p8;
	@%p9 bra 	$L__BB0_12;
	add.s32 	%r79, %r3, %r91;
	mul.wide.s32 	%rd47, %r79, 4;
	add.s64 	%rd48, %rd2, %rd47;
	ld.global.u32 	%r80, [%rd48];
	mad.lo.s32 	%r81, %r91, %r26, %r2;
	mul.wide.s32 	%rd49, %r81, 4;
	add.s64 	%rd50, %rd1, %rd49;
	ld.global.u32 	%r82, [%rd50];
	mad.lo.s32 	%r83, %r82, %r80, %r88;
	st.global.u32 	[%rd3], %r83;
$L__BB0_12:
	ret;

}


// ===== COMPILED SASS (sm_100) =====

	.target	sm_100

	.elftype	@"ET_EXEC"


//--------------------- .note.nv.tkinfo           --------------------------
	.section	.note.nv.tkinfo,"",@"SHT_NOTE"
	.sectionflags	@"SHF_NOTE_NV_TKINFO"
	.tkinfo
        /*0018*/ 	.word	0x00000002
        /*0030*/ 	.string	""
        /*0030*/ 	.string	"ptxas"
        /*0030*/ 	.string	"Cuda compilation tools, release 13.0, V13.0.88"
        /*0030*/ 	.string	"Build cuda_13.0.r13.0/compiler.36424714_0"
        /*0030*/ 	.string	"-arch sm_100 -m 64 "



//--------------------- .note.nv.cuinfo           --------------------------
	.section	.note.nv.cuinfo,"",@"SHT_NOTE"
	.sectionflags	@"SHF_NOTE_NV_CUINFO"
        /*0018*/ 	.short	0x0002
        /*001a*/ 	.short	0x0064
        /*001c*/ 	.short	0x0082
	.zero		2


//--------------------- .nv.info                  --------------------------
	.section	.nv.info,"",@"SHT_CUDA_INFO"
	.align	4


	//----- nvinfo : EIATTR_REGCOUNT
	.align		4
        /*0000*/ 	.byte	0x04, 0x2f
        /*0002*/ 	.short	(.L_1 - .L_0)
	.align		4
.L_0:
        /*0004*/ 	.word	index@(_Z10KernelFuncPKiS0_Pii)
        /*0008*/ 	.word	0x00000018


	//----- nvinfo : EIATTR_FRAME_SIZE
	.align		4
.L_1:
        /*000c*/ 	.byte	0x04, 0x11
        /*000e*/ 	.short	(.L_3 - .L_2)
	.align		4
.L_2:
        /*0010*/ 	.word	index@(_Z10KernelFuncPKiS0_Pii)
        /*0014*/ 	.word	0x00000000


	//----- nvinfo : EIATTR_MIN_STACK_SIZE
	.align		4
.L_3:
        /*0018*/ 	.byte	0x04, 0x12
        /*001a*/ 	.short	(.L_5 - .L_4)
	.align		4
.L_4:
        /*001c*/ 	.word	index@(_Z10KernelFuncPKiS0_Pii)
        /*0020*/ 	.word	0x00000000
.L_5:


//--------------------- .nv.compat                --------------------------
	.section	.nv.compat,"",@"SHT_CUDA_COMPAT_INFO"
	.align	4
        /*0000*/ 	.byte	0x02, 0x09, 0x00, 0x00, 0x02, 0x02, 0x01, 0x00, 0x02, 0x05, 0x05, 0x00, 0x03, 0x07, 0x01, 0x01
        /*0010*/ 	.byte	0x02, 0x03, 0x00, 0x00, 0x02, 0x06, 0x01, 0x00, 0x04, 0x0b, 0x08, 0x00, 0x09, 0x00, 0x00, 0x00
        /*0020*/ 	.byte	0x00, 0x00, 0x00, 0x00


//--------------------- .nv.info._Z10KernelFuncPKiS0_Pii --------------------------
	.section	.nv.info._Z10KernelFuncPKiS0_Pii,"",@"SHT_CUDA_INFO"
	.sectionflags	@""
	.align	4


	//----- nvinfo : EIATTR_CUDA_API_VERSION
	.align		4
        /*0000*/ 	.byte	0x04, 0x37
        /*0002*/ 	.short	(.L_7 - .L_6)
.L_6:
        /*0004*/ 	.word	0x00000082


	//----- nvinfo : EIATTR_KPARAM_INFO
	.align		4
.L_7:
        /*0008*/ 	.byte	0x04, 0x17
        /*000a*/ 	.short	(.L_9 - .L_8)
.L_8:
        /*000c*/ 	.word	0x00000000
        /*0010*/ 	.short	0x0003
        /*0012*/ 	.short	0x0018
        /*0014*/ 	.byte	0x00, 0xf0, 0x11, 0x00


	//----- nvinfo : EIATTR_KPARAM_INFO
	.align		4
.L_9:
        /*0018*/ 	.byte	0x04, 0x17
        /*001a*/ 	.short	(.L_11 - .L_10)
.L_10:
        /*001c*/ 	.word	0x00000000
        /*0020*/ 	.short	0x0002
        /*0022*/ 	.short	0x0010
        /*0024*/ 	.byte	0x00, 0xf5, 0x21, 0x00


	//----- nvinfo : EIATTR_KPARAM_INFO
	.align		4
.L_11:
        /*0028*/ 	.byte	0x04, 0x17
        /*002a*/ 	.short	(.L_13 - .L_12)
.L_12:
        /*002c*/ 	.word	0x00000000
        /*0030*/ 	.short	0x0001
        /*0032*/ 	.short	0x0008
        /*0034*/ 	.byte	0x00, 0xf5, 0x21, 0x00


	//----- nvinfo : EIATTR_KPARAM_INFO
	.align		4
.L_13:
        /*0038*/ 	.byte	0x04, 0x17
        /*003a*/ 	.short	(.L_15 - .L_14)
.L_14:
        /*003c*/ 	.word	0x00000000
        /*0040*/ 	.short	0x0000
        /*0042*/ 	.short	0x0000
        /*0044*/ 	.byte	0x00, 0xf5, 0x21, 0x00


	//----- nvinfo : EIATTR_SPARSE_MMA_MASK
	.align		4
.L_15:
        /*0048*/ 	.byte	0x03, 0x50
        /*004a*/ 	.short	0x0000


	//----- nvinfo : EIATTR_MAXREG_COUNT
	.align		4
        /*004c*/ 	.byte	0x03, 0x1b
        /*004e*/ 	.short	0x00ff


	//----- nvinfo : EIATTR_MERCURY_ISA_VERSION
	.align		4
        /*0050*/ 	.byte	0x03, 0x5f
        /*0052*/ 	.short	0x0101


	//----- nvinfo : EIATTR_VRC_CTA_INIT_COUNT
	.align		4
        /*0054*/ 	.byte	0x02, 0x4a
	.zero		1
	.zero		1


	//----- nvinfo : EIATTR_EXIT_INSTR_OFFSETS
	.align		4
        /*0058*/ 	.byte	0x04, 0x1c
        /*005a*/ 	.short	(.L_17 - .L_16)


	//   ....[0]....
.L_16:
        /*005c*/ 	.word	0x00000200


	//   ....[1]....
        /*0060*/ 	.word	0x00000700


	//   ....[2]....
        /*0064*/ 	.word	0x00000920


	//   ....[3]....
        /*0068*/ 	.word	0x00000a90


	//   ....[4]....
        /*006c*/ 	.word	0x00000b40


	//----- nvinfo : EIATTR_CBANK_PARAM_SIZE
	.align		4
.L_17:
        /*0070*/ 	.byte	0x03, 0x19
        /*0072*/ 	.short	0x001c


	//----- nvinfo : EIATTR_PARAM_CBANK
	.align		4
        /*0074*/ 	.byte	0x04, 0x0a
        /*0076*/ 	.short	(.L_19 - .L_18)
	.align		4
.L_18:
        /*0078*/ 	.word	index@(.nv.constant0._Z10KernelFuncPKiS0_Pii)
        /*007c*/ 	.short	0x0380
        /*007e*/ 	.short	0x001c


	//----- nvinfo : EIATTR_SW_WAR
	.align		4
.L_19:
        /*0080*/ 	.byte	0x04, 0x36
        /*0082*/ 	.short	(.L_21 - .L_20)
.L_20:
        /*0084*/ 	.word	0x00000008
.L_21:


//--------------------- .nv.callgraph             --------------------------
	.section	.nv.callgraph,"",@"SHT_CUDA_CALLGRAPH"
	.align	4
	.sectionentsize	8
	.align		4
        /*0000*/ 	.word	0x00000000
	.align		4
        /*0004*/ 	.word	0xffffffff
	.align		4
        /*0008*/ 	.word	0x00000000
	.align		4
        /*000c*/ 	.word	0xfffffffe
	.align		4
        /*0010*/ 	.word	0x00000000
	.align		4
        /*0014*/ 	.word	0xfffffffd
	.align		4
        /*0018*/ 	.word	0x00000000
	.align		4
        /*001c*/ 	.word	0xfffffffc


//--------------------- .text._Z10KernelFuncPKiS0_Pii --------------------------
	.section	.text._Z10KernelFuncPKiS0_Pii,"ax",@progbits
	.align	128
        .global         _Z10KernelFuncPKiS0_Pii
        .type           _Z10KernelFuncPKiS0_Pii,@function
        .size           _Z10KernelFuncPKiS0_Pii,(.L_x_5 - _Z10KernelFuncPKiS0_Pii)
        .other          _Z10KernelFuncPKiS0_Pii,@"STO_CUDA_ENTRY STV_DEFAULT"
_Z10KernelFuncPKiS0_Pii:
.text._Z10KernelFuncPKiS0_Pii:
[----:B------:R-:W-:Y:S01]  /*0000*/  LDC R1, c[0x0][0x37c] ;  /* 0x0000df00ff017b82 */ /* 0x000fe20000000800 */
[----:B------:R-:W0:Y:S01]  /*0010*/  LDCU UR5, c[0x0][0x398] ;  /* 0x00007300ff0577ac */ /* 0x000e220008000800 */
[----:B------:R-:W1:Y:S06]  /*0020*/  S2R R9, SR_TID.X ;  /* 0x0000000000097919 */ /* 0x000e6c0000002100 */
[----:B------:R-:W1:Y:S01]  /*0030*/  S2UR UR4, SR_CTAID.X ;  /* 0x00000000000479c3 */ /* 0x000e620000002500 */
[----:B------:R-:W2:Y:S07]  /*0040*/  LDCU.64 UR16, c[0x0][0x358] ;  /* 0x00006b00ff1077ac */ /* 0x000eae0008000a00 */
[----:B------:R-:W1:Y:S01]  /*0050*/  LDC R4, c[0x0][0x360] ;  /* 0x0000d800ff047b82 */ /* 0x000e620000000800 */
[----:B0-----:R-:W-:Y:S01]  /*0060*/  IABS R5, UR5 ;  /* 0x0000000500057c13 */ /* 0x001fe20008000000 */
[----:B------:R-:W-:-:S03]  /*0070*/  UISETP.GE.AND UP0, UPT, UR5, 0x1, UPT ;  /* 0x000000010500788c */ /* 0x000fc6000bf06270 */
[----:B------:R-:W0:Y:S03]  /*0080*/  I2F.RP R0, R5 ;  /* 0x0000000500007306 */ /* 0x000e260000209400 */
[----:B------:R-:W-:Y:S01]  /*0090*/  PLOP3.LUT P2, PT, PT, PT, UP0, 0x80, 0x8 ;  /* 0x000000000008781c */ /* 0x000fe20003f4f008 */
[----:B-1----:R-:W-:-:S04]  /*00a0*/  IMAD R9, R4, UR4, R9 ;  /* 0x0000000404097c24 */ /* 0x002fc8000f8e0209 */
[----:B0-----:R-:W0:Y:S02]  /*00b0*/  MUFU.RCP R0, R0 ;  /* 0x0000000000007308 */ /* 0x001e240000001000 */
[----:B0-----:R-:W-:Y:S02]  /*00c0*/  IADD3 R2, PT, PT, R0, 0xffffffe, RZ ;  /* 0x0ffffffe00027810 */ /* 0x001fe40007ffe0ff */
[----:B------:R-:W-:-:S04]  /*00d0*/  IABS R0, R9 ;  /* 0x0000000900007213 */ /* 0x000fc80000000000 */
[----:B------:R0:W1:Y:S02]  /*00e0*/  F2I.FTZ.U32.TRUNC.NTZ R3, R2 ;  /* 0x0000000200037305 */ /* 0x000064000021f000 */
[----:B0-----:R-:W-:Y:S01]  /*00f0*/  HFMA2 R2, -RZ, RZ, 0, 0 ;  /* 0x00000000ff027431 */ /* 0x001fe200000001ff */
[----:B-1----:R-:W-:-:S05]  /*0100*/  IADD3 R6, PT, PT, RZ, -R3, RZ ;  /* 0x80000003ff067210 */ /* 0x002fca0007ffe0ff */
[----:B------:R-:W-:-:S04]  /*0110*/  IMAD R7, R6, R5, RZ ;  /* 0x0000000506077224 */ /* 0x000fc800078e02ff */
[----:B------:R-:W-:-:S06]  /*0120*/  IMAD.HI.U32 R3, R3, R7, R2 ;  /* 0x0000000703037227 */ /* 0x000fcc00078e0002 */
[----:B------:R-:W-:-:S05]  /*0130*/  IMAD.HI.U32 R3, R3, R0, RZ ;  /* 0x0000000003037227 */ /* 0x000fca00078e00ff */
[----:B------:R-:W-:-:S05]  /*0140*/  IADD3 R3, PT, PT, -R3, RZ, RZ ;  /* 0x000000ff03037210 */ /* 0x000fca0007ffe1ff */
[C---:B------:R-:W-:Y:S02]  /*0150*/  IMAD R0, R5.reuse, R3, R0 ;  /* 0x0000000305007224 */ /* 0x040fe400078e0200 */
[----:B------:R-:W0:Y:S03]  /*0160*/  LDC.64 R2, c[0x0][0x390] ;  /* 0x0000e400ff027b82 */ /* 0x000e260000000a00 */
[----:B------:R-:W-:-:S13]  /*0170*/  ISETP.GT.U32.AND P0, PT, R5, R0, PT ;  /* 0x000000000500720c */ /* 0x000fda0003f04070 */
[----:B------:R-:W-:Y:S02]  /*0180*/  @!P0 IADD3 R0, PT, PT, R0, -R5, RZ ;  /* 0x8000000500008210 */ /* 0x000fe40007ffe0ff */
[----:B------:R-:W-:Y:S02]  /*0190*/  ISETP.GE.AND P0, PT, R9, RZ, PT ;  /* 0x000000ff0900720c */ /* 0x000fe40003f06270 */
[----:B------:R-:W-:Y:S01]  /*01a0*/  ISETP.GT.U32.AND P1, PT, R5, R0, PT ;  /* 0x000000000500720c */ /* 0x000fe20003f24070 */
[----:B0-----:R-:W-:-:S05]  /*01b0*/  IMAD.WIDE R2, R9, 0x4, R2 ;  /* 0x0000000409027825 */ /* 0x001fca00078e0202 */
[----:B--2---:R0:W-:Y:S07]  /*01c0*/  STG.E desc[UR16][R2.64], RZ ;  /* 0x000000ff02007986 */ /* 0x0041ee000c101910 */
[----:B------:R-:W-:Y:S02]  /*01d0*/  @!P1 IADD3 R0, PT, PT, R0, -R5, RZ ;  /* 0x8000000500009210 */ /* 0x000fe40007ffe0ff */
[----:B------:R-:W-:Y:S02]  /*01e0*/  ISETP.NE.AND P1, PT, RZ, UR5, PT ;  /* 0x00000005ff007c0c */ /* 0x000fe4000bf25270 */
[----:B------:R-:W-:Y:S01]  /*01f0*/  @!P0 IADD3 R0, PT, PT, -R0, RZ, RZ ;  /* 0x000000ff00008210 */ /* 0x000fe20007ffe1ff */
[----:B------:R-:W-:Y:S10]  /*0200*/  @!P2 EXIT ;  /* 0x000000000000a94d */ /* 0x000ff40003800000 */
[----:B------:R-:W-:Y:S02]  /*0210*/  UISETP.GE.U32.AND UP0, UPT, UR5, 0x8, UPT ;  /* 0x000000080500788c */ /* 0x000fe4000bf06070 */
[----:B------:R-:W-:Y:S02]  /*0220*/  @!P1 LOP3.LUT R0, RZ, UR5, RZ, 0x33, !PT ;  /* 0x00000005ff009c12 */ /* 0x000fe4000f8e33ff */
[----:B------:R-:W-:Y:S02]  /*0230*/  MOV R5, RZ ;  /* 0x000000ff00057202 */ /* 0x000fe40000000f00 */
[----:B------:R-:W-:Y:S02]  /*0240*/  MOV R7, RZ ;  /* 0x000000ff00077202 */ /* 0x000fe40000000f00 */
[----:B------:R-:W-:Y:S01]  /*0250*/  IADD3 R4, PT, PT, R9, -R0, RZ ;  /* 0x8000000009047210 */ /* 0x000fe20007ffe0ff */
[----:B------:R-:W-:Y:S06]  /*0260*/  BRA.U !UP0, `(.L_x_0) ;  /* 0x00000005081c7547 */ /* 0x000fec000b800000 */
[----:B------:R-:W1:Y:S01]  /*0270*/  LDCU.64 UR18, c[0x0][0x388] ;  /* 0x00007100ff1277ac */ /* 0x000e620008000a00 */
[----:B------:R-:W-:Y:S02]  /*0280*/  MOV R5, RZ ;  /* 0x000000ff00057202 */ /* 0x000fe40000000f00 */
[----:B------:R-:W-:Y:S01]  /*0290*/  MOV R9, R4 ;  /* 0x0000000400097202 */ /* 0x000fe20000000f00 */
[----:B------:R-:W-:Y:S01]  /*02a0*/  ULOP3.LUT UR4, UR5, 0x7ffffff8, URZ, 0xc0, !UPT ;  /* 0x7ffffff805047892 */ /* 0x000fe2000f8ec0ff */
[----:B------:R-:W-:-:S03]  /*02b0*/  MOV R8, R0 ;  /* 0x0000000000087202 */ /* 0x000fc60000000f00 */
[----:B------:R-:W-:Y:S02]  /*02c0*/  UIADD3 UR4, UPT, UPT, -UR4, URZ, URZ ;  /* 0x000000ff04047290 */ /* 0x000fe4000fffe1ff */
[----:B-1----:R-:W-:Y:S02]  /*02d0*/  UIMAD.WIDE.U32 UR6, UR5, 0xc, UR18 ;  /* 0x0000000c050678a5 */ /* 0x002fe4000f8e0012 */
[----:B------:R-:W-:Y:S02]  /*02e0*/  UIMAD.WIDE.U32 UR8, UR5, 0x10, UR18 ;  /* 0x00000010050878a5 */ /* 0x000fe4000f8e0012 */
[----:B------:R-:W-:Y:S02]  /*02f0*/  UIMAD.WIDE.U32 UR10, UR5, 0x14, UR18 ;  /* 0x00000014050a78a5 */ /* 0x000fe4000f8e0012 */
[----:B------:R-:W-:Y:S02]  /*0300*/  UIMAD.WIDE.U32 UR12, UR5, 0x18, UR18 ;  /* 0x00000018050c78a5 */ /* 0x000fe4000f8e0012 */
[----:B------:R-:W-:-:S12]  /*0310*/  UIMAD.WIDE.U32 UR14, UR5, 0x1c, UR18 ;  /* 0x0000001c050e78a5 */ /* 0x000fd8000f8e0012 */
.L_x_1:
[----:B------:R-:W1:Y:S01]  /*0320*/  LDC.64 R6, c[0x0][0x380] ;  /* 0x0000e000ff067b82 */ /* 0x000e620000000a00 */
[----:B------:R-:W-:-:S05]  /*0330*/  HFMA2 R11, -RZ, RZ, 0, 2.384185791015625e-07 ;  /* 0x00000004ff0b7431 */ /* 0x000fca00000001ff */
[----:B------:R-:W-:-:S05]  /*0340*/  IMAD.WIDE R10, R8, R11, UR18 ;  /* 0x00000012080a7e25 */ /* 0x000fca000f8e020b */
[----:B--2---:R-:W2:Y:S01]  /*0350*/  LDG.E R13, desc[UR16][R10.64] ;  /* 0x000000100a0d7981 */ /* 0x004ea2000c1e1900 */
[----:B-1----:R-:W-:-:S05]  /*0360*/  IMAD.WIDE R6, R9, 0x4, R6 ;  /* 0x0000000409067825 */ /* 0x002fca00078e0206 */
[----:B------:R-:W2:Y:S01]  /*0370*/  LDG.E R12, desc[UR16][R6.64] ;  /* 0x00000010060c7981 */ /* 0x000ea2000c1e1900 */
[----:B------:R-:W-:Y:S01]  /*0380*/  MOV R15, UR5 ;  /* 0x00000005000f7c02 */ /* 0x000fe20008000f00 */
[----:B------:R-:W-:Y:S01]  /*0390*/  UIMAD.WIDE.U32 UR20, UR5, 0x8, UR18 ;  /* 0x00000008051478a5 */ /* 0x000fe2000f8e0012 */
[----:B--2---:R-:W-:-:S03]  /*03a0*/  IMAD R5, R12, R13, R5 ;  /* 0x0000000d0c057224 */ /* 0x004fc600078e0205 */
[----:B------:R-:W-:Y:S02]  /*03b0*/  IMAD.WIDE.U32 R12, R15, 0x4, R10 ;  /* 0x000000040f0c7825 */ /* 0x000fe400078e000a */
[----:B------:R1:W-:Y:S04]  /*03c0*/  STG.E desc[UR16][R2.64], R5 ;  /* 0x0000000502007986 */ /* 0x0003e8000c101910 */
[----:B------:R-:W2:Y:S04]  /*03d0*/  LDG.E R12, desc[UR16][R12.64] ;  /* 0x000000100c0c7981 */ /* 0x000ea8000c1e1900 */
[----:B------:R-:W2:Y:S01]  /*03e0*/  LDG.E R16, desc[UR16][R6.64+0x4] ;  /* 0x0000041006107981 */ /* 0x000ea2000c1e1900 */
[----:B------:R-:W-:-:S02]  /*03f0*/  MOV R14, UR20 ;  /* 0x00000014000e7c02 */ /* 0x000fc40008000f00 */
[----:B------:R-:W-:-:S03]  /*0400*/  MOV R15, UR21 ;  /* 0x00000015000f7c02 */ /* 0x000fc60008000f00 */
[----:B------:R-:W-:-:S04]  /*0410*/  IMAD.WIDE R10, R8, 0x4, R14 ;  /* 0x00000004080a7825 */ /* 0x000fc800078e020e */
[----:B--2---:R-:W-:-:S05]  /*0420*/  IMAD R17, R16, R12, R5 ;  /* 0x0000000c10117224 */ /* 0x004fca00078e0205 */
[----:B------:R2:W-:Y:S04]  /*0430*/  STG.E desc[UR16][R2.64], R17 ;  /* 0x0000001102007986 */ /* 0x0005e8000c101910 */
[----:B------:R-:W1:Y:S04]  /*0440*/  LDG.E R10, desc[UR16][R10.64] ;  /* 0x000000100a0a7981 */ /* 0x000e68000c1e1900 */
[----:B------:R-:W1:Y:S01]  /*0450*/  LDG.E R14, desc[UR16][R6.64+0x8] ;  /* 0x00000810060e7981 */ /* 0x000e62000c1e1900 */
[----:B------:R-:W-:Y:S01]  /*0460*/  MOV R15, 0x4 ;  /* 0x00000004000f7802 */ /* 0x000fe20000000f00 */
[----:B------:R-:W-:-:S02]  /*0470*/  HFMA2 R13, -RZ, RZ, 0, 2.384185791015625e-07 ;  /* 0x00000004ff0d7431 */ /* 0x000fc400000001ff */
[----:B-1----:R-:W-:Y:S02]  /*0480*/  IMAD R5, R14, R10, R17 ;  /* 0x0000000a0e057224 */ /* 0x002fe400078e0211 */
[----:B------:R-:W-:-:S03]  /*0490*/  IMAD.WIDE R14, R8, R15, UR6 ;  /* 0x00000006080e7e25 */ /* 0x000fc6000f8e020f */
[----:B------:R-:W-:Y:S04]  /*04a0*/  STG.E desc[UR16][R2.64], R5 ;  /* 0x0000000502007986 */ /* 0x000fe8000c101910 */
[----:B------:R-:W3:Y:S04]  /*04b0*/  LDG.E R14, desc[UR16][R14.64] ;  /* 0x000000100e0e7981 */ /* 0x000ee8000c1e1900 */
[----:B------:R-:W3:Y:S02]  /*04c0*/  LDG.E R12, desc[UR16][R6.64+0xc] ;  /* 0x00000c10060c7981 */ /* 0x000ee4000c1e1900 */
[----:B---3--:R-:W-:-:S02]  /*04d0*/  IMAD R19, R12, R14, R5 ;  /* 0x0000000e0c137224 */ /* 0x008fc400078e0205 */
[----:B------:R-:W-:-:S03]  /*04e0*/  IMAD.WIDE R12, R8, R13, UR8 ;  /* 0x00000008080c7e25 */ /* 0x000fc6000f8e020d */
[----:B------:R1:W-:Y:S04]  /*04f0*/  STG.E desc[UR16][R2.64], R19 ;  /* 0x0000001302007986 */ /* 0x0003e8000c101910 */
[----:B------:R-:W2:Y:S04]  /*0500*/  LDG.E R12, desc[UR16][R12.64] ;  /* 0x000000100c0c7981 */ /* 0x000ea8000c1e1900 */
[----:B------:R-:W2:Y:S01]  /*0510*/  LDG.E R10, desc[UR16][R6.64+0x10] ;  /* 0x00001010060a7981 */ /* 0x000ea2000c1e1900 */
[----:B------:R-:W-:Y:S01]  /*0520*/  MOV R11, 0x4 ;  /* 0x00000004000b7802 */ /* 0x000fe20000000f00 */
[----:B------:R-:W-:-:S02]  /*0530*/  HFMA2 R15, -RZ, RZ, 0, 2.384185791015625e-07 ;  /* 0x00000004ff0f7431 */ /* 0x000fc400000001ff */
[----:B--2---:R-:W-:Y:S02]  /*0540*/  IMAD R17, R10, R12, R19 ;  /* 0x0000000c0a117224 */ /* 0x004fe400078e0213 */
[----:B------:R-:W-:-:S03]  /*0550*/  IMAD.WIDE R10, R8, R11, UR10 ;  /* 0x0000000a080a7e25 */ /* 0x000fc6000f8e020b */
[----:B------:R2:W-:Y:S04]  /*0560*/  STG.E desc[UR16][R2.64], R17 ;  /* 0x0000001102007986 */ /* 0x0005e8000c101910 */
[----:B------:R-:W3:Y:S04]  /*0570*/  LDG.E R10, desc[UR16][R10.64] ;  /* 0x000000100a0a7981 */ /* 0x000ee8000c1e1900 */
[----:B------:R-:W3:Y:S02]  /*0580*/  LDG.E R14, desc[UR16][R6.64+0x14] ;  /* 0x00001410060e7981 */ /* 0x000ee4000c1e1900 */
[----:B---3--:R-:W-:-:S02]  /*0590*/  IMAD R21, R14, R10, R17 ;  /* 0x0000000a0e157224 */ /* 0x008fc400078e0211 */
[----:B------:R-:W-:-:S03]  /*05a0*/  IMAD.WIDE R14, R8, R15, UR12 ;  /* 0x0000000c080e7e25 */ /* 0x000fc6000f8e020f */
[----:B------:R2:W-:Y:S04]  /*05b0*/  STG.E desc[UR16][R2.64], R21 ;  /* 0x0000001502007986 */ /* 0x0005e8000c101910 */
[----:B------:R-:W1:Y:S04]  /*05c0*/  LDG.E R14, desc[UR16][R14.64] ;  /* 0x000000100e0e7981 */ /* 0x000e68000c1e1900 */
[----:B------:R-:W1:Y:S01]  /*05d0*/  LDG.E R12, desc[UR16][R6.64+0x18] ;  /* 0x00001810060c7981 */ /* 0x000e62000c1e1900 */
[----:B------:R-:W-:Y:S01]  /*05e0*/  MOV R13, 0x4 ;  /* 0x00000004000d7802 */ /* 0x000fe20000000f00 */
[----:B-1----:R-:W-:-:S04]  /*05f0*/  IMAD R19, R12, R14, R21 ;  /* 0x0000000e0c137224 */ /* 0x002fc800078e0215 */
[----:B------:R-:W-:Y:S01]  /*0600*/  IMAD.WIDE R12, R8, R13, UR14 ;  /* 0x0000000e080c7e25 */ /* 0x000fe2000f8e020d */
[----:B------:R2:W-:Y:S04]  /*0610*/  STG.E desc[UR16][R2.64], R19 ;  /* 0x0000001302007986 */ /* 0x0005e8000c101910 */
[----:B------:R-:W3:Y:S04]  /*0620*/  LDG.E R10, desc[UR16][R6.64+0x1c] ;  /* 0x00001c10060a7981 */ /* 0x000ee8000c1e1900 */
[----:B------:R-:W3:Y:S01]  /*0630*/  LDG.E R12, desc[UR16][R12.64] ;  /* 0x000000100c0c7981 */ /* 0x000ee2000c1e1900 */
[----:B------:R-:W-:-:S04]  /*0640*/  UIADD3 UR4, UPT, UPT, UR4, 0x8, URZ ;  /* 0x0000000804047890 */ /* 0x000fc8000fffe0ff */
[----:B------:R-:W-:Y:S01]  /*0650*/  UISETP.NE.AND UP0, UPT, UR4, URZ, UPT ;  /* 0x000000ff0400728c */ /* 0x000fe2000bf05270 */
[----:B------:R-:W-:Y:S02]  /*0660*/  MOV R11, UR5 ;  /* 0x00000005000b7c02 */ /* 0x000fe40008000f00 */
[----:B------:R-:W-:Y:S02]  /*0670*/  IADD3 R9, PT, PT, R9, 0x8, RZ ;  /* 0x0000000809097810 */ /* 0x000fe40007ffe0ff */
[----:B------:R-:W-:Y:S01]  /*0680*/  LEA R8, R11, R8, 0x3 ;  /* 0x000000080b087211 */ /* 0x000fe200078e18ff */
[----:B---3--:R-:W-:-:S05]  /*0690*/  IMAD R5, R10, R12, R19 ;  /* 0x0000000c0a057224 */ /* 0x008fca00078e0213 */
[----:B------:R2:W-:Y:S01]  /*06a0*/  STG.E desc[UR16][R2.64], R5 ;  /* 0x0000000502007986 */ /* 0x0005e2000c101910 */
[----:B------:R-:W-:Y:S05]  /*06b0*/  BRA.U UP0, `(.L_x_1) ;  /* 0xfffffffd00187547 */ /* 0x000fea000b83ffff */
[----:B------:R-:W-:-:S06]  /*06c0*/  ULOP3.LUT UR4, UR5, 0x7ffffff8, URZ, 0xc0, !UPT ;  /* 0x7ffffff805047892 */ /* 0x000fcc000f8ec0ff */
[----:B------:R-:W-:-:S07]  /*06d0*/  MOV R7, UR4 ;  /* 0x0000000400077c02 */ /* 0x000fce0008000f00 */
.L_x_0:
[----:B------:R-:W-:-:S06]  /*06e0*/  ULOP3.LUT UR4, UR5, 0x7, URZ, 0xc0, !UPT ;  /* 0x0000000705047892 */ /* 0x000fcc000f8ec0ff */
[----:B------:R-:W-:-:S13]  /*06f0*/  ISETP.NE.AND P0, PT, RZ, UR4, PT ;  /* 0x00000004ff007c0c */ /* 0x000fda000bf05270 */
[----:B------:R-:W-:Y:S05]  /*0700*/  @!P0 EXIT ;  /* 0x000000000000894d */ /* 0x000fea0003800000 */
[----:B------:R-:W-:Y:S02]  /*0710*/  UISETP.GE.U32.AND UP0, UPT, UR4, 0x4, UPT ;  /* 0x000000040400788c */ /* 0x000fe4000bf06070 */
[----:B------:R-:W-:-:S07]  /*0720*/  ULOP3.LUT UR4, UR5, 0x3, URZ, 0xc0, !UPT ;  /* 0x0000000305047892 */ /* 0x000fce000f8ec0ff */
[----:B------:R-:W-:Y:S05]  /*0730*/  BRA.U !UP0, `(.L_x_2) ;  /* 0x0000000108747547 */ /* 0x000fea000b800000 */
[----:B------:R-:W1:Y:S01]  /*0740*/  LDC.64 R8, c[0x0][0x380] ;  /* 0x0000e000ff087b82 */ /* 0x000e620000000a00 */
[----:B------:R-:W-:Y:S01]  /*0750*/  IADD3 R13, PT, PT, R4, R7, RZ ;  /* 0x00000007040d7210 */ /* 0x000fe20007ffe0ff */
[----:B------:R-:W-:-:S06]  /*0760*/  IMAD R15, R7, UR5, R0 ;  /* 0x00000005070f7c24 */ /* 0x000fcc000f8e0200 */
[----:B------:R-:W3:Y:S01]  /*0770*/  LDC.64 R10, c[0x0][0x388] ;  /* 0x0000e200ff0a7b82 */ /* 0x000ee20000000a00 */
[----:B-1----:R-:W-:-:S05]  /*0780*/  IMAD.WIDE R8, R13, 0x4, R8 ;  /* 0x000000040d087825 */ /* 0x002fca00078e0208 */
[----:B------:R-:W2:Y:S01]  /*0790*/  LDG.E R6, desc[UR16][R8.64] ;  /* 0x0000001008067981 */ /* 0x000ea2000c1e1900 */
[----:B---3--:R-:W-:-:S05]  /*07a0*/  IMAD.WIDE R10, R15, 0x4, R10 ;  /* 0x000000040f0a7825 */ /* 0x008fca00078e020a */
[----:B------:R-:W2:Y:S01]  /*07b0*/  LDG.E R12, desc[UR16][R10.64] ;  /* 0x000000100a0c7981 */ /* 0x000ea2000c1e1900 */
[----:B------:R-:W-:Y:S01]  /*07c0*/  MOV R13, UR5 ;  /* 0x00000005000d7c02 */ /* 0x000fe20008000f00 */
[----:B--2---:R-:W-:-:S04]  /*07d0*/  IMAD R5, R6, R12, R5 ;  /* 0x0000000c06057224 */ /* 0x004fc800078e0205 */
[----:B------:R-:W-:Y:S01]  /*07e0*/  IMAD.WIDE.U32 R12, R13, 0x4, R10 ;  /* 0x000000040d0c7825 */ /* 0x000fe200078e000a */
[----:B------:R1:W-:Y:S04]  /*07f0*/  STG.E desc[UR16][R2.64], R5 ;  /* 0x0000000502007986 */ /* 0x0003e8000c101910 */
[----:B------:R-:W2:Y:S04]  /*0800*/  LDG.E R6, desc[UR16][R8.64+0x4] ;  /* 0x0000041008067981 */ /* 0x000ea8000c1e1900 */
        /* <DEDUP_REMOVED lines=11> */
[----:B------:R-:W1:Y:S04]  /*08c0*/  LDG.E R6, desc[UR16][R8.64+0xc] ;  /* 0x00000c1008067981 */ /* 0x000e68000c1e1900 */
[----:B------:R-:W1:Y:S01]  /*08d0*/  LDG.E R10, desc[UR16][R10.64] ;  /* 0x000000100a0a7981 */ /* 0x000e62000c1e1900 */
[----:B------:R-:W-:Y:S01]  /*08e0*/  IADD3 R7, PT, PT, R7, 0x4, RZ ;  /* 0x0000000407077810 */ /* 0x000fe20007ffe0ff */
[----:B-1----:R-:W-:-:S05]  /*08f0*/  IMAD R5, R6, R10, R19 ;  /* 0x0000000a06057224 */ /* 0x002fca00078e0213 */
[----:B------:R3:W-:Y:S02]  /*0900*/  STG.E desc[UR16][R2.64], R5 ;  /* 0x0000000502007986 */ /* 0x0007e4000c101910 */
.L_x_2:
[----:B------:R-:W-:-:S13]  /*0910*/  ISETP.NE.AND P0, PT, RZ, UR4, PT ;  /* 0x00000004ff007c0c */ /* 0x000fda000bf05270 */
[----:B------:R-:W-:Y:S05]  /*0920*/  @!P0 EXIT ;  /* 0x000000000000894d */ /* 0x000fea0003800000 */
[----:B------:R-:W-:-:S09]  /*0930*/  UISETP.NE.AND UP0, UPT, UR4, 0x1, UPT ;  /* 0x000000010400788c */ /* 0x000fd2000bf05270 */
[----:B------:R-:W-:Y:S05]  /*0940*/  BRA.U !UP0, `(.L_x_3) ;  /* 0x0000000108447547 */ /* 0x000fea000b800000 */
[----:B------:R-:W1:Y:S01]  /*0950*/  LDC.64 R8, c[0x0][0x380] ;  /* 0x0000e000ff087b82 */ /* 0x000e620000000a00 */
[----:B------:R-:W-:Y:S01]  /*0960*/  IADD3 R13, PT, PT, R4, R7, RZ ;  /* 0x00000007040d7210 */ /* 0x000fe20007ffe0ff */
[----:B------:R-:W-:-:S06]  /*0970*/  IMAD R15, R7, UR5, R0 ;  /* 0x00000005070f7c24 */ /* 0x000fcc000f8e0200 */
[----:B------:R-:W4:Y:S01]  /*0980*/  LDC.64 R10, c[0x0][0x388] ;  /* 0x0000e200ff0a7b82 */ /* 0x000f220000000a00 */
[----:B-1----:R-:W-:-:S05]  /*0990*/  IMAD.WIDE R8, R13, 0x4, R8 ;  /* 0x000000040d087825 */ /* 0x002fca00078e0208 */
[----:B------:R-:W5:Y:S01]  /*09a0*/  LDG.E R6, desc[UR16][R8.64] ;  /* 0x0000001008067981 */ /* 0x000f62000c1e1900 */
[----:B----4-:R-:W-:-:S05]  /*09b0*/  IMAD.WIDE R10, R15, 0x4, R10 ;  /* 0x000000040f0a7825 */ /* 0x010fca00078e020a */
[----:B------:R-:W5:Y:S01]  /*09c0*/  LDG.E R12, desc[UR16][R10.64] ;  /* 0x000000100a0c7981 */ /* 0x000f62000c1e1900 */
[----:B------:R-:W-:Y:S01]  /*09d0*/  MOV R13, UR5 ;  /* 0x00000005000d7c02 */ /* 0x000fe20008000f00 */
[----:B-----5:R-:W-:-:S04]  /*09e0*/  IMAD R15, R6, R12, R5 ;  /* 0x0000000c060f7224 */ /* 0x020fc800078e0205 */
[----:B------:R-:W-:Y:S01]  /*09f0*/  IMAD.WIDE.U32 R12, R13, 0x4, R10 ;  /* 0x000000040d0c7825 */ /* 0x000fe200078e000a */
[----:B------:R1:W-:Y:S04]  /*0a00*/  STG.E desc[UR16][R2.64], R15 ;  /* 0x0000000f02007986 */ /* 0x0003e8000c101910 */
[----:B------:R-:W2:Y:S04]  /*0a10*/  LDG.E R6, desc[UR16][R8.64+0x4] ;  /* 0x0000041008067981 */ /* 0x000ea8000c1e1900 */
[----:B------:R-:W2:Y:S01]  /*0a20*/  LDG.E R12, desc[UR16][R12.64] ;  /* 0x000000100c0c7981 */ /* 0x000ea2000c1e1900 */
[----:B------:R-:W-:Y:S01]  /*0a30*/  IADD3 R7, PT, PT, R7, 0x2, RZ ;  /* 0x0000000207077810 */ /* 0x000fe20007ffe0ff */
[----:B--23--:R-:W-:-:S05]  /*0a40*/  IMAD R5, R6, R12, R15 ;  /* 0x0000000c06057224 */ /* 0x00cfca00078e020f */
[----:B------:R1:W-:Y:S02]  /*0a50*/  STG.E desc[UR16][R2.64], R5 ;  /* 0x0000000502007986 */ /* 0x0003e4000c101910 */
.L_x_3:
[----:B------:R-:W-:-:S04]  /*0a60*/  ULOP3.LUT UR4, UR5, 0x1, URZ, 0xc0, !UPT ;  /* 0x0000000105047892 */ /* 0x000fc8000f8ec0ff */
[----:B------:R-:W-:-:S06]  /*0a70*/  UISETP.NE.U32.AND UP0, UPT, UR4, 0x1, UPT ;  /* 0x000000010400788c */ /* 0x000fcc000bf05070 */
[----:B------:R-:W-:-:S13]  /*0a80*/  PLOP3.LUT P0, PT, PT, PT, UP0, 0x80, 0x8 ;  /* 0x000000000008781c */ /* 0x000fda0003f0f008 */
[----:B------:R-:W-:Y:S05]  /*0a90*/  @P0 EXIT ;  /* 0x000000000000094d */ /* 0x000fea0003800000 */
[----:B------:R-:W4:Y:S01]  /*0aa0*/  LDC.64 R8, c[0x0][0x380] ;  /* 0x0000e000ff087b82 */ /* 0x000f220000000a00 */
[----:B------:R-:W-:Y:S01]  /*0ab0*/  IADD3 R13, PT, PT, R4, R7, RZ ;  /* 0x00000007040d7210 */ /* 0x000fe20007ffe0ff */
[----:B-1----:R-:W-:-:S06]  /*0ac0*/  IMAD R15, R7, UR5, R0 ;  /* 0x00000005070f7c24 */ /* 0x002fcc000f8e0200 */
[----:B------:R-:W1:Y:S01]  /*0ad0*/  LDC.64 R10, c[0x0][0x388] ;  /* 0x0000e200ff0a7b82 */ /* 0x000e620000000a00 */
[----:B----4-:R-:W-:-:S06]  /*0ae0*/  IMAD.WIDE R6, R13, 0x4, R8 ;  /* 0x000000040d067825 */ /* 0x010fcc00078e0208 */
[----:B------:R-:W2:Y:S01]  /*0af0*/  LDG.E R6, desc[UR16][R6.64] ;  /* 0x0000001006067981 */ /* 0x000ea2000c1e1900 */
[----:B-1----:R-:W-:-:S06]  /*0b00*/  IMAD.WIDE R8, R15, 0x4, R10 ;  /* 0x000000040f087825 */ /* 0x002fcc00078e020a */
[----:B------:R-:W2:Y:S02]  /*0b10*/  LDG.E R8, desc[UR16][R8.64] ;  /* 0x0000001008087981 */ /* 0x000ea4000c1e1900 */
[----:B--23--:R-:W-:-:S05]  /*0b20*/  IMAD R5, R6, R8, R5 ;  /* 0x0000000806057224 */ /* 0x00cfca00078e0205 */
[----:B------:R-:W-:Y:S01]  /*0b30*/  STG.E desc[UR16][R2.64], R5 ;  /* 0x0000000502007986 */ /* 0x000fe2000c101910 */
[----:B------:R-:W-:Y:S05]  /*0b40*/  EXIT ;  /* 0x000000000000794d */ /* 0x000fea0003800000 */
.L_x_4:
[----:B------:R-:W-:-:S00]  /*0b50*/  BRA `(.L_x_4) ;  /* 0xfffffffc00fc7947 */ /* 0x000fc0000383ffff */
[----:B------:R-:W-:-:S00]  /*0b60*/  NOP ;  /* 0x0000000000007918 */ /* 0x000fc00000000000 */
        /* <DEDUP_REMOVED lines=9> */
.L_x_5:


//--------------------- .nv.shared.reserved.0     --------------------------
	.section	.nv.shared.reserved.0,"aw",@nobits
	.weak		__nv_reservedSMEM_offset_0_alias
	.size		__nv_reservedSMEM_offset_0_alias, 0, 64
	.other		__nv_reservedSMEM_offset_0_alias,@"STO_CUDA_RESERVED_SHARED STV_DEFAULT"
__nv_reservedSMEM_offset_0_alias:
	.zero		0
	.zero		64


//--------------------- .nv.constant0._Z10KernelFuncPKiS0_Pii --------------------------
	.section	.nv.constant0._Z10KernelFuncPKiS0_Pii,"a",@progbits
	.sectionflags	@""
	.align	4
.nv.constant0._Z10KernelFuncPKiS0_Pii:
	.zero		924


//--------------------- SYMBOLS --------------------------

	.type		.nv.reservedSmem.offset0,@object
	.size		.nv.reservedSmem.offset0,0x4
